	.headerflags	@"EF_CUDA_TEXMODE_UNIFIED EF_CUDA_64BIT_ADDRESS EF_CUDA_ACCELERATORS EF_CUDA_SM90 EF_CUDA_VIRTUAL_SM(EF_CUDA_SM90)"
	.elftype	@"ET_EXEC"


//--------------------- .nv.info                  --------------------------
	.section	.nv.info,"",@"SHT_CUDA_INFO"
	.align	4


	//----- nvinfo : EIATTR_REGCOUNT
	.align		4
        /*0000*/ 	.byte	0x04, 0x2f
        /*0002*/ 	.short	(.L_1 - .L_0)
	.align		4
.L_0:
        /*0004*/ 	.word	index@(triton_poi_fused_add_0)
        /*0008*/ 	.word	0x00000010


	//----- nvinfo : EIATTR_MIN_STACK_SIZE
	.align		4
.L_1:
        /*000c*/ 	.byte	0x04, 0x12
        /*000e*/ 	.short	(.L_3 - .L_2)
	.align		4
.L_2:
        /*0010*/ 	.word	index@(triton_poi_fused_add_0)
        /*0014*/ 	.word	0x00000000


	//----- nvinfo : EIATTR_FRAME_SIZE
	.align		4
.L_3:
        /*0018*/ 	.byte	0x04, 0x11
        /*001a*/ 	.short	(.L_5 - .L_4)
	.align		4
.L_4:
        /*001c*/ 	.word	index@(triton_poi_fused_add_0)
        /*0020*/ 	.word	0x00000000


	//----- nvinfo : EIATTR_MIN_STACK_SIZE
	.align		4
.L_5:
        /*0024*/ 	.byte	0x04, 0x12
        /*0026*/ 	.short	(.L_7 - .L_6)
	.align		4
.L_6:
        /*0028*/ 	.word	index@(triton_poi_fused_add_0)
        /*002c*/ 	.word	0x00000000
.L_7:


//--------------------- .nv.info.triton_poi_fused_add_0 --------------------------
	.section	.nv.info.triton_poi_fused_add_0,"",@"SHT_CUDA_INFO"
	.sectionflags	@""
	.align	4


	//----- nvinfo : EIATTR_CUDA_API_VERSION
	.align		4
        /*0000*/ 	.byte	0x04, 0x37
        /*0002*/ 	.short	(.L_9 - .L_8)
.L_8:
        /*0004*/ 	.word	0x0000007c


	//----- nvinfo : EIATTR_KPARAM_INFO
	.align		4
.L_9:
        /*0008*/ 	.byte	0x04, 0x17
        /*000a*/ 	.short	(.L_11 - .L_10)
.L_10:
        /*000c*/ 	.word	0x00000000
        /*0010*/ 	.short	0x0002
        /*0012*/ 	.short	0x0010
        /*0014*/ 	.byte	0x00, 0xf0, 0x11, 0x00


	//----- nvinfo : EIATTR_KPARAM_INFO
	.align		4
.L_11:
        /*0018*/ 	.byte	0x04, 0x17
        /*001a*/ 	.short	(.L_13 - .L_12)
.L_12:
        /*001c*/ 	.word	0x00000000
        /*0020*/ 	.short	0x0001
        /*0022*/ 	.short	0x0008
        /*0024*/ 	.byte	0x00, 0xf4, 0x21, 0x00


	//----- nvinfo : EIATTR_KPARAM_INFO
	.align		4
.L_13:
        /*0028*/ 	.byte	0x04, 0x17
        /*002a*/ 	.short	(.L_15 - .L_14)
.L_14:
        /*002c*/ 	.word	0x00000000
        /*0030*/ 	.short	0x0000
        /*0032*/ 	.short	0x0000
        /*0034*/ 	.byte	0x00, 0xf4, 0x21, 0x00


	//----- nvinfo : EIATTR_SPARSE_MMA_MASK
	.align		4
.L_15:
        /*0038*/ 	.byte	0x03, 0x50
        /*003a*/ 	.short	0x0000


	//----- nvinfo : EIATTR_MAXREG_COUNT
	.align		4
        /*003c*/ 	.byte	0x03, 0x1b
        /*003e*/ 	.short	0x00ff


	//----- nvinfo : EIATTR_EXIT_INSTR_OFFSETS
	.align		4
        /*0040*/ 	.byte	0x04, 0x1c
        /*0042*/ 	.short	(.L_17 - .L_16)


	//   ....[0]....
.L_16:
        /*0044*/ 	.word	0x00000150


	//   ....[1]....
        /*0048*/ 	.word	0x00000170


	//----- nvinfo : EIATTR_REQNTID
	.align		4
.L_17:
        /*004c*/ 	.byte	0x04, 0x10
        /*004e*/ 	.short	(.L_19 - .L_18)
.L_18:
        /*0050*/ 	.word	0x00000020
        /*0054*/ 	.word	0x00000001
        /*0058*/ 	.word	0x00000001


	//----- nvinfo : EIATTR_CBANK_PARAM_SIZE
	.align		4
.L_19:
        /*005c*/ 	.byte	0x03, 0x19
        /*005e*/ 	.short	0x0014


	//----- nvinfo : EIATTR_PARAM_CBANK
	.align		4
        /*0060*/ 	.byte	0x04, 0x0a
        /*0062*/ 	.short	(.L_21 - .L_20)
	.align		4
.L_20:
        /*0064*/ 	.word	index@(.nv.constant0.triton_poi_fused_add_0)
        /*0068*/ 	.short	0x0210
        /*006a*/ 	.short	0x0014


	//----- nvinfo : EIATTR_SW_WAR
	.align		4
.L_21:
        /*006c*/ 	.byte	0x04, 0x36
        /*006e*/ 	.short	(.L_23 - .L_22)
.L_22:
        /*0070*/ 	.word	0x00000008
.L_23:


//--------------------- .nv.callgraph             --------------------------
	.section	.nv.callgraph,"",@"SHT_CUDA_CALLGRAPH"
	.align	4
	.sectionentsize	8
	.align		4
        /*0000*/ 	.word	0x00000000
	.align		4
        /*0004*/ 	.word	0xffffffff
	.align		4
        /*0008*/ 	.word	0x00000000
	.align		4
        /*000c*/ 	.word	0xfffffffe
	.align		4
        /*0010*/ 	.word	0x00000000
	.align		4
        /*0014*/ 	.word	0xfffffffd
	.align		4
        /*0018*/ 	.word	0x00000000
	.align		4
        /*001c*/ 	.word	0xfffffffc


//--------------------- .text.triton_poi_fused_add_0 --------------------------
	.section	.text.triton_poi_fused_add_0,"ax",@progbits
	.align	128
        .global         triton_poi_fused_add_0
        .type           triton_poi_fused_add_0,@function
        .size           triton_poi_fused_add_0,(.L_x_1 - triton_poi_fused_add_0)
        .other          triton_poi_fused_add_0,@"STO_CUDA_ENTRY STV_DEFAULT"
triton_poi_fused_add_0:
.text.triton_poi_fused_add_0:
[----:B------:R-:W0:Y:S02]  /*0000*/  LDC R1, c[0x0][0x28] ;  /* 0x00000a00ff017b82 */ /* 0x000e240000000800 */
[----:B------:R-:W1:Y:S01]  /*0010*/  S2R R0, SR_TID.X ;  /* 0x0000000000007919 */ /* 0x000e620000002100 */
[----:B------:R-:W2:Y:S01]  /*0020*/  LDC.64 R4, c[0x0][0x210] ;  /* 0x00008400ff047b82 */ /* 0x000ea20000000a00 */
[----:B------:R-:W-:Y:S02]  /*0030*/  CS2R R10, SRZ ;  /* 0x00000000000a7805 */ /* 0x000fe4000001ff00 */
[----:B------:R-:W-:Y:S01]  /*0040*/  CS2R R12, SRZ ;  /* 0x00000000000c7805 */ /* 0x000fe2000001ff00 */
[----:B------:R-:W3:Y:S01]  /*0050*/  S2R R9, SR_CTAID.X ;  /* 0x0000000000097919 */ /* 0x000ee20000002500 */
[----:B------:R-:W-:Y:S01]  /*0060*/  ULDC.64 UR4, c[0x0][0x208] ;  /* 0x0000820000047ab9 */ /* 0x000fe20000000a00 */
[----:B-1----:R-:W-:-:S04]  /*0070*/  SHF.L.U32 R0, R0, 0x1, RZ ;  /* 0x0000000100007819 */ /* 0x002fc800000006ff */
[----:B------:R-:W-:-:S04]  /*0080*/  LOP3.LUT R0, R0, 0x3e, RZ, 0xc0, !PT ;  /* 0x0000003e00007812 */ /* 0x000fc800078ec0ff */
[----:B---3--:R-:W-:-:S04]  /*0090*/  LEA R9, R9, R0, 0x6 ;  /* 0x0000000009097211 */ /* 0x008fc800078e30ff */
[----:B------:R-:W-:Y:S02]  /*00a0*/  ISETP.GE.AND P0, PT, R9, 0x40, PT ;  /* 0x000000400900780c */ /* 0x000fe40003f06270 */
[----:B------:R-:W-:Y:S02]  /*00b0*/  IADD3 R3, R9, 0xc0, RZ ;  /* 0x000000c009037810 */ /* 0x000fe40007ffe0ff */
[----:B------:R-:W-:-:S03]  /*00c0*/  IADD3 R7, R9, 0x40, RZ ;  /* 0x0000004009077810 */ /* 0x000fc60007ffe0ff */
[----:B--2---:R-:W-:-:S04]  /*00d0*/  IMAD.WIDE R2, R3, 0x4, R4 ;  /* 0x0000000403027825 */ /* 0x004fc800078e0204 */
[----:B------:R-:W-:Y:S02]  /*00e0*/  IMAD.WIDE R4, R7, 0x4, R4 ;  /* 0x0000000407047825 */ /* 0x000fe400078e0204 */
[----:B------:R-:W2:Y:S01]  /*00f0*/  @!P0 LDG.E.64 R10, desc[UR4][R2.64] ;  /* 0x00000004020a8981 */ /* 0x000ea2000c1e1b00 */
[----:B------:R-:W1:Y:S03]  /*0100*/  LDC.64 R6, c[0x0][0x218] ;  /* 0x00008600ff067b82 */ /* 0x000e660000000a00 */
[----:B------:R-:W2:Y:S01]  /*0110*/  @!P0 LDG.E.64 R12, desc[UR4][R4.64] ;  /* 0x00000004040c8981 */ /* 0x000ea2000c1e1b00 */
[----:B-1----:R-:W-:-:S04]  /*0120*/  IMAD.WIDE R6, R9, 0x4, R6 ;  /* 0x0000000409067825 */ /* 0x002fc800078e0206 */
[----:B--2---:R-:W-:Y:S01]  /*0130*/  FADD R10, R12, R10 ;  /* 0x0000000a0c0a7221 */ /* 0x004fe20000000000 */
[----:B------:R-:W-:Y:S01]  /*0140*/  FADD R11, R13, R11 ;  /* 0x0000000b0d0b7221 */ /* 0x000fe20000000000 */
[----:B------:R-:W-:Y:S06]  /*0150*/  @P0 EXIT ;  /* 0x000000000000094d */ /* 0x000fec0003800000 */
[----:B------:R-:W-:Y:S01]  /*0160*/  STG.E.64 desc[UR4][R6.64], R10 ;  /* 0x0000000a06007986 */ /* 0x000fe2000c101b04 */
[----:B------:R-:W-:Y:S05]  /*0170*/  EXIT ;  /* 0x000000000000794d */ /* 0x000fea0003800000 */
.L_x_0:
[----:B------:R-:W-:-:S00]  /*0180*/  BRA `(.L_x_0) ;  /* 0xfffffffc00fc7947 */ /* 0x000fc0000383ffff */
[----:B------:R-:W-:-:S00]  /*0190*/  NOP ;  /* 0x0000000000007918 */ /* 0x000fc00000000000 */
        /* <DEDUP_REMOVED lines=14> */
.L_x_1:


//--------------------- .nv.constant0.triton_poi_fused_add_0 --------------------------
	.section	.nv.constant0.triton_poi_fused_add_0,"a",@progbits
	.sectionflags	@""
	.align	4
.nv.constant0.triton_poi_fused_add_0:
	.zero		548
